	.headerflags	@"EF_CUDA_TEXMODE_UNIFIED EF_CUDA_64BIT_ADDRESS EF_CUDA_ACCELERATORS EF_CUDA_SM90 EF_CUDA_VIRTUAL_SM(EF_CUDA_SM90)"
	.elftype	@"ET_EXEC"


//--------------------- .nv.info                  --------------------------
	.section	.nv.info,"",@"SHT_CUDA_INFO"
	.align	4


	//----- nvinfo : EIATTR_REGCOUNT
	.align		4
        /*0000*/ 	.byte	0x04, 0x2f
        /*0002*/ 	.short	(.L_1 - .L_0)
	.align		4
.L_0:
        /*0004*/ 	.word	index@(triton_poi_fused_addmm_relu_0)
        /*0008*/ 	.word	0x0000000c


	//----- nvinfo : EIATTR_MIN_STACK_SIZE
	.align		4
.L_1:
        /*000c*/ 	.byte	0x04, 0x12
        /*000e*/ 	.short	(.L_3 - .L_2)
	.align		4
.L_2:
        /*0010*/ 	.word	index@(triton_poi_fused_addmm_relu_0)
        /*0014*/ 	.word	0x00000000


	//----- nvinfo : EIATTR_FRAME_SIZE
	.align		4
.L_3:
        /*0018*/ 	.byte	0x04, 0x11
        /*001a*/ 	.short	(.L_5 - .L_4)
	.align		4
.L_4:
        /*001c*/ 	.word	index@(triton_poi_fused_addmm_relu_0)
        /*0020*/ 	.word	0x00000000


	//----- nvinfo : EIATTR_MIN_STACK_SIZE
	.align		4
.L_5:
        /*0024*/ 	.byte	0x04, 0x12
        /*0026*/ 	.short	(.L_7 - .L_6)
	.align		4
.L_6:
        /*0028*/ 	.word	index@(triton_poi_fused_addmm_relu_0)
        /*002c*/ 	.word	0x00000000
.L_7:


//--------------------- .nv.info.triton_poi_fused_addmm_relu_0 --------------------------
	.section	.nv.info.triton_poi_fused_addmm_relu_0,"",@"SHT_CUDA_INFO"
	.sectionflags	@""
	.align	4


	//----- nvinfo : EIATTR_CUDA_API_VERSION
	.align		4
        /*0000*/ 	.byte	0x04, 0x37
        /*0002*/ 	.short	(.L_9 - .L_8)
.L_8:
        /*0004*/ 	.word	0x0000007c


	//----- nvinfo : EIATTR_KPARAM_INFO
	.align		4
.L_9:
        /*0008*/ 	.byte	0x04, 0x17
        /*000a*/ 	.short	(.L_11 - .L_10)
.L_10:
        /*000c*/ 	.word	0x00000000
        /*0010*/ 	.short	0x0002
        /*0012*/ 	.short	0x0010
        /*0014*/ 	.byte	0x00, 0xf0, 0x11, 0x00


	//----- nvinfo : EIATTR_KPARAM_INFO
	.align		4
.L_11:
        /*0018*/ 	.byte	0x04, 0x17
        /*001a*/ 	.short	(.L_13 - .L_12)
.L_12:
        /*001c*/ 	.word	0x00000000
        /*0020*/ 	.short	0x0001
        /*0022*/ 	.short	0x0008
        /*0024*/ 	.byte	0x00, 0xf4, 0x21, 0x00


	//----- nvinfo : EIATTR_KPARAM_INFO
	.align		4
.L_13:
        /*0028*/ 	.byte	0x04, 0x17
        /*002a*/ 	.short	(.L_15 - .L_14)
.L_14:
        /*002c*/ 	.word	0x00000000
        /*0030*/ 	.short	0x0000
        /*0032*/ 	.short	0x0000
        /*0034*/ 	.byte	0x00, 0xf4, 0x21, 0x00


	//----- nvinfo : EIATTR_SPARSE_MMA_MASK
	.align		4
.L_15:
        /*0038*/ 	.byte	0x03, 0x50
        /*003a*/ 	.short	0x0000


	//----- nvinfo : EIATTR_MAXREG_COUNT
	.align		4
        /*003c*/ 	.byte	0x03, 0x1b
        /*003e*/ 	.short	0x00ff


	//----- nvinfo : EIATTR_EXIT_INSTR_OFFSETS
	.align		4
        /*0040*/ 	.byte	0x04, 0x1c
        /*0042*/ 	.short	(.L_17 - .L_16)


	//   ....[0]....
.L_16:
        /*0044*/ 	.word	0x000001b0


	//   ....[1]....
        /*0048*/ 	.word	0x000001d0


	//----- nvinfo : EIATTR_REQNTID
	.align		4
.L_17:
        /*004c*/ 	.byte	0x04, 0x10
        /*004e*/ 	.short	(.L_19 - .L_18)
.L_18:
        /*0050*/ 	.word	0x00000020
        /*0054*/ 	.word	0x00000001
        /*0058*/ 	.word	0x00000001


	//----- nvinfo : EIATTR_CBANK_PARAM_SIZE
	.align		4
.L_19:
        /*005c*/ 	.byte	0x03, 0x19
        /*005e*/ 	.short	0x0014


	//----- nvinfo : EIATTR_PARAM_CBANK
	.align		4
        /*0060*/ 	.byte	0x04, 0x0a
        /*0062*/ 	.short	(.L_21 - .L_20)
	.align		4
.L_20:
        /*0064*/ 	.word	index@(.nv.constant0.triton_poi_fused_addmm_relu_0)
        /*0068*/ 	.short	0x0210
        /*006a*/ 	.short	0x0014


	//----- nvinfo : EIATTR_SW_WAR
	.align		4
.L_21:
        /*006c*/ 	.byte	0x04, 0x36
        /*006e*/ 	.short	(.L_23 - .L_22)
.L_22:
        /*0070*/ 	.word	0x00000008
.L_23:


//--------------------- .nv.callgraph             --------------------------
	.section	.nv.callgraph,"",@"SHT_CUDA_CALLGRAPH"
	.align	4
	.sectionentsize	8
	.align		4
        /*0000*/ 	.word	0x00000000
	.align		4
        /*0004*/ 	.word	0xffffffff
	.align		4
        /*0008*/ 	.word	0x00000000
	.align		4
        /*000c*/ 	.word	0xfffffffe
	.align		4
        /*0010*/ 	.word	0x00000000
	.align		4
        /*0014*/ 	.word	0xfffffffd
	.align		4
        /*0018*/ 	.word	0x00000000
	.align		4
        /*001c*/ 	.word	0xfffffffc


//--------------------- .text.triton_poi_fused_addmm_relu_0 --------------------------
	.section	.text.triton_poi_fused_addmm_relu_0,"ax",@progbits
	.align	128
        .global         triton_poi_fused_addmm_relu_0
        .type           triton_poi_fused_addmm_relu_0,@function
        .size           triton_poi_fused_addmm_relu_0,(.L_x_1 - triton_poi_fused_addmm_relu_0)
        .other          triton_poi_fused_addmm_relu_0,@"STO_CUDA_ENTRY STV_DEFAULT"
triton_poi_fused_addmm_relu_0:
.text.triton_poi_fused_addmm_relu_0:
[----:B------:R-:W0:Y:S02]  /*0000*/  LDC R1, c[0x0][0x28] ;  /* 0x00000a00ff017b82 */ /* 0x000e240000000800 */
[----:B------:R-:W1:Y:S01]  /*0010*/  S2R R0, SR_TID.X ;  /* 0x0000000000007919 */ /* 0x000e620000002100 */
[----:B------:R-:W2:Y:S01]  /*0020*/  LDC.64 R2, c[0x0][0x210] ;  /* 0x00008400ff027b82 */ /* 0x000ea20000000a00 */
[----:B------:R-:W-:Y:S01]  /*0030*/  ULDC.64 UR4, c[0x0][0x208] ;  /* 0x0000820000047ab9 */ /* 0x000fe20000000a00 */
[----:B------:R-:W3:Y:S06]  /*0040*/  S2R R7, SR_CTAID.X ;  /* 0x0000000000077919 */ /* 0x000eec0000002500 */
[----:B------:R-:W4:Y:S01]  /*0050*/  LDC.64 R4, c[0x0][0x218] ;  /* 0x00008600ff047b82 */ /* 0x000f220000000a00 */
[----:B-1----:R-:W-:Y:S01]  /*0060*/  IMAD.SHL.U32 R0, R0, 0x2, RZ ;  /* 0x0000000200007824 */ /* 0x002fe200078e00ff */
[----:B---3--:R-:W-:-:S04]  /*0070*/  SHF.R.S32.HI R6, RZ, 0x19, R7 ;  /* 0x00000019ff067819 */ /* 0x008fc80000011407 */
[----:B------:R-:W-:-:S05]  /*0080*/  LOP3.LUT R0, R0, 0x3e, RZ, 0xc0, !PT ;  /* 0x0000003e00007812 */ /* 0x000fca00078ec0ff */
[----:B------:R-:W-:Y:S01]  /*0090*/  IMAD R7, R7, 0x40, R0 ;  /* 0x0000004007077824 */ /* 0x000fe200078e0200 */
[----:B------:R-:W-:-:S03]  /*00a0*/  SGXT R0, R6, 0x1 ;  /* 0x000000010600781a */ /* 0x000fc60000000200 */
[C---:B--2---:R-:W-:Y:S01]  /*00b0*/  IMAD.WIDE R2, R7.reuse, 0x4, R2 ;  /* 0x0000000407027825 */ /* 0x044fe200078e0202 */
[----:B------:R-:W-:Y:S02]  /*00c0*/  LEA.HI R0, R0, R7, RZ, 0x2 ;  /* 0x0000000700007211 */ /* 0x000fe400078f10ff */
[----:B------:R-:W-:Y:S02]  /*00d0*/  ISETP.GE.AND P2, PT, R7, 0x40, PT ;  /* 0x000000400700780c */ /* 0x000fe40003f46270 */
[----:B------:R-:W-:-:S05]  /*00e0*/  LOP3.LUT R0, R0, 0xfffffffc, RZ, 0xc0, !PT ;  /* 0xfffffffc00007812 */ /* 0x000fca00078ec0ff */
[----:B------:R-:W-:Y:S01]  /*00f0*/  IMAD.IADD R9, R7, 0x1, -R0 ;  /* 0x0000000107097824 */ /* 0x000fe200078e0a00 */
[----:B------:R-:W-:-:S03]  /*0100*/  CS2R R6, SRZ ;  /* 0x0000000000067805 */ /* 0x000fc6000001ff00 */
[----:B----4-:R-:W-:Y:S01]  /*0110*/  IMAD.WIDE R4, R9, 0x4, R4 ;  /* 0x0000000409047825 */ /* 0x010fe200078e0204 */
[----:B------:R-:W-:Y:S02]  /*0120*/  CS2R R8, SRZ ;  /* 0x0000000000087805 */ /* 0x000fe4000001ff00 */
[----:B------:R-:W2:Y:S04]  /*0130*/  @!P2 LDG.E.64 R6, desc[UR4][R2.64] ;  /* 0x000000040206a981 */ /* 0x000ea8000c1e1b00 */
[----:B------:R-:W2:Y:S02]  /*0140*/  @!P2 LDG.E.EL.64 R8, desc[UR4][R4.64] ;  /* 0x000000040408a981 */ /* 0x000ea4000c2e1b00 */
[----:B--2---:R-:W-:Y:S01]  /*0150*/  FSETP.GEU.AND P0, PT, R6, -R8, PT ;  /* 0x800000080600720b */ /* 0x004fe20003f0e000 */
[----:B------:R-:W-:Y:S01]  /*0160*/  FADD R6, R8, R6 ;  /* 0x0000000608067221 */ /* 0x000fe20000000000 */
[----:B------:R-:W-:Y:S01]  /*0170*/  FADD R0, R9, R7 ;  /* 0x0000000709007221 */ /* 0x000fe20000000000 */
[----:B------:R-:W-:-:S03]  /*0180*/  FSETP.GEU.AND P1, PT, R7, -R9, PT ;  /* 0x800000090700720b */ /* 0x000fc60003f2e000 */
[----:B------:R-:W-:Y:S02]  /*0190*/  FSEL R6, R6, RZ, P0 ;  /* 0x000000ff06067208 */ /* 0x000fe40000000000 */
[----:B------:R-:W-:Y:S01]  /*01a0*/  FSEL R7, R0, RZ, P1 ;  /* 0x000000ff00077208 */ /* 0x000fe20000800000 */
[----:B------:R-:W-:Y:S07]  /*01b0*/  @P2 EXIT ;  /* 0x000000000000294d */ /* 0x000fee0003800000 */
[----:B------:R-:W-:Y:S01]  /*01c0*/  STG.E.64 desc[UR4][R2.64], R6 ;  /* 0x0000000602007986 */ /* 0x000fe2000c101b04 */
[----:B------:R-:W-:Y:S05]  /*01d0*/  EXIT ;  /* 0x000000000000794d */ /* 0x000fea0003800000 */
.L_x_0:
[----:B------:R-:W-:-:S00]  /*01e0*/  BRA `(.L_x_0) ;  /* 0xfffffffc00fc7947 */ /* 0x000fc0000383ffff */
[----:B------:R-:W-:-:S00]  /*01f0*/  NOP ;  /* 0x0000000000007918 */ /* 0x000fc00000000000 */
        /* <DEDUP_REMOVED lines=8> */
.L_x_1:


//--------------------- .nv.constant0.triton_poi_fused_addmm_relu_0 --------------------------
	.section	.nv.constant0.triton_poi_fused_addmm_relu_0,"a",@progbits
	.sectionflags	@""
	.align	4
.nv.constant0.triton_poi_fused_addmm_relu_0:
	.zero		548
